	.headerflags	@"EF_CUDA_TEXMODE_UNIFIED EF_CUDA_64BIT_ADDRESS EF_CUDA_ACCELERATORS EF_CUDA_SM90 EF_CUDA_VIRTUAL_SM(EF_CUDA_SM90)"
	.elftype	@"ET_EXEC"


//--------------------- .nv.info                  --------------------------
	.section	.nv.info,"",@"SHT_CUDA_INFO"
	.align	4


	//----- nvinfo : EIATTR_REGCOUNT
	.align		4
        /*0000*/ 	.byte	0x04, 0x2f
        /*0002*/ 	.short	(.L_3 - .L_2)
	.align		4
.L_2:
        /*0004*/ 	.word	index@(triton_poi_fused__native_batch_norm_legit_no_training_relu_13)
        /*0008*/ 	.word	0x00000010


	//----- nvinfo : EIATTR_MIN_STACK_SIZE
	.align		4
.L_3:
        /*000c*/ 	.byte	0x04, 0x12
        /*000e*/ 	.short	(.L_5 - .L_4)
	.align		4
.L_4:
        /*0010*/ 	.word	index@(triton_poi_fused__native_batch_norm_legit_no_training_relu_13)
        /*0014*/ 	.word	0x00000000


	//----- nvinfo : EIATTR_FRAME_SIZE
	.align		4
.L_5:
        /*0018*/ 	.byte	0x04, 0x11
        /*001a*/ 	.short	(.L_7 - .L_6)
	.align		4
.L_6:
        /*001c*/ 	.word	index@(triton_poi_fused__native_batch_norm_legit_no_training_relu_13)
        /*0020*/ 	.word	0x00000000


	//----- nvinfo : EIATTR_MIN_STACK_SIZE
	.align		4
.L_7:
        /*0024*/ 	.byte	0x04, 0x12
        /*0026*/ 	.short	(.L_9 - .L_8)
	.align		4
.L_8:
        /*0028*/ 	.word	index@(triton_poi_fused__native_batch_norm_legit_no_training_relu_13)
        /*002c*/ 	.word	0x00000000
.L_9:


//--------------------- .nv.info.triton_poi_fused__native_batch_norm_legit_no_training_relu_13 --------------------------
	.section	.nv.info.triton_poi_fused__native_batch_norm_legit_no_training_relu_13,"",@"SHT_CUDA_INFO"
	.sectionflags	@""
	.align	4


	//----- nvinfo : EIATTR_CUDA_API_VERSION
	.align		4
        /*0000*/ 	.byte	0x04, 0x37
        /*0002*/ 	.short	(.L_11 - .L_10)
.L_10:
        /*0004*/ 	.word	0x0000007c


	//----- nvinfo : EIATTR_KPARAM_INFO
	.align		4
.L_11:
        /*0008*/ 	.byte	0x04, 0x17
        /*000a*/ 	.short	(.L_13 - .L_12)
.L_12:
        /*000c*/ 	.word	0x00000000
        /*0010*/ 	.short	0x0006
        /*0012*/ 	.short	0x0030
        /*0014*/ 	.byte	0x00, 0xf0, 0x11, 0x00


	//----- nvinfo : EIATTR_KPARAM_INFO
	.align		4
.L_13:
        /*0018*/ 	.byte	0x04, 0x17
        /*001a*/ 	.short	(.L_15 - .L_14)
.L_14:
        /*001c*/ 	.word	0x00000000
        /*0020*/ 	.short	0x0005
        /*0022*/ 	.short	0x0028
        /*0024*/ 	.byte	0x00, 0xf4, 0x21, 0x00


	//----- nvinfo : EIATTR_KPARAM_INFO
	.align		4
.L_15:
        /*0028*/ 	.byte	0x04, 0x17
        /*002a*/ 	.short	(.L_17 - .L_16)
.L_16:
        /*002c*/ 	.word	0x00000000
        /*0030*/ 	.short	0x0004
        /*0032*/ 	.short	0x0020
        /*0034*/ 	.byte	0x00, 0xf4, 0x21, 0x00


	//----- nvinfo : EIATTR_KPARAM_INFO
	.align		4
.L_17:
        /*0038*/ 	.byte	0x04, 0x17
        /*003a*/ 	.short	(.L_19 - .L_18)
.L_18:
        /*003c*/ 	.word	0x00000000
        /*0040*/ 	.short	0x0003
        /*0042*/ 	.short	0x0018
        /*0044*/ 	.byte	0x00, 0xf4, 0x21, 0x00


	//----- nvinfo : EIATTR_KPARAM_INFO
	.align		4
.L_19:
        /*0048*/ 	.byte	0x04, 0x17
        /*004a*/ 	.short	(.L_21 - .L_20)
.L_20:
        /*004c*/ 	.word	0x00000000
        /*0050*/ 	.short	0x0002
        /*0052*/ 	.short	0x0010
        /*0054*/ 	.byte	0x00, 0xf4, 0x21, 0x00


	//----- nvinfo : EIATTR_KPARAM_INFO
	.align		4
.L_21:
        /*0058*/ 	.byte	0x04, 0x17
        /*005a*/ 	.short	(.L_23 - .L_22)
.L_22:
        /*005c*/ 	.word	0x00000000
        /*0060*/ 	.short	0x0001
        /*0062*/ 	.short	0x0008
        /*0064*/ 	.byte	0x00, 0xf4, 0x21, 0x00


	//----- nvinfo : EIATTR_KPARAM_INFO
	.align		4
.L_23:
        /*0068*/ 	.byte	0x04, 0x17
        /*006a*/ 	.short	(.L_25 - .L_24)
.L_24:
        /*006c*/ 	.word	0x00000000
        /*0070*/ 	.short	0x0000
        /*0072*/ 	.short	0x0000
        /*0074*/ 	.byte	0x00, 0xf4, 0x21, 0x00


	//----- nvinfo : EIATTR_SPARSE_MMA_MASK
	.align		4
.L_25:
        /*0078*/ 	.byte	0x03, 0x50
        /*007a*/ 	.short	0x0000


	//----- nvinfo : EIATTR_MAXREG_COUNT
	.align		4
        /*007c*/ 	.byte	0x03, 0x1b
        /*007e*/ 	.short	0x00ff


	//----- nvinfo : EIATTR_EXIT_INSTR_OFFSETS
	.align		4
        /*0080*/ 	.byte	0x04, 0x1c
        /*0082*/ 	.short	(.L_27 - .L_26)


	//   ....[0]....
.L_26:
        /*0084*/ 	.word	0x000002d0


	//----- nvinfo : EIATTR_REQNTID
	.align		4
.L_27:
        /*0088*/ 	.byte	0x04, 0x10
        /*008a*/ 	.short	(.L_29 - .L_28)
.L_28:
        /*008c*/ 	.word	0x00000080
        /*0090*/ 	.word	0x00000001
        /*0094*/ 	.word	0x00000001


	//----- nvinfo : EIATTR_CBANK_PARAM_SIZE
	.align		4
.L_29:
        /*0098*/ 	.byte	0x03, 0x19
        /*009a*/ 	.short	0x0034


	//----- nvinfo : EIATTR_PARAM_CBANK
	.align		4
        /*009c*/ 	.byte	0x04, 0x0a
        /*009e*/ 	.short	(.L_31 - .L_30)
	.align		4
.L_30:
        /*00a0*/ 	.word	index@(.nv.constant0.triton_poi_fused__native_batch_norm_legit_no_training_relu_13)
        /*00a4*/ 	.short	0x0210
        /*00a6*/ 	.short	0x0034


	//----- nvinfo : EIATTR_SW_WAR
	.align		4
.L_31:
        /*00a8*/ 	.byte	0x04, 0x36
        /*00aa*/ 	.short	(.L_33 - .L_32)
.L_32:
        /*00ac*/ 	.word	0x00000008
.L_33:


//--------------------- .nv.callgraph             --------------------------
	.section	.nv.callgraph,"",@"SHT_CUDA_CALLGRAPH"
	.align	4
	.sectionentsize	8
	.align		4
        /*0000*/ 	.word	0x00000000
	.align		4
        /*0004*/ 	.word	0xffffffff
	.align		4
        /*0008*/ 	.word	0x00000000
	.align		4
        /*000c*/ 	.word	0xfffffffe
	.align		4
        /*0010*/ 	.word	0x00000000
	.align		4
        /*0014*/ 	.word	0xfffffffd
	.align		4
        /*0018*/ 	.word	0x00000000
	.align		4
        /*001c*/ 	.word	0xfffffffc


//--------------------- .nv.constant4             --------------------------
	.section	.nv.constant4,"a",@progbits
	.align	8
	.align		8
.nv.constant4:
        /*0000*/ 	.dword	_$_str
	.align		8
        /*0008*/ 	.dword	_$_str_$_2


//--------------------- .text.triton_poi_fused__native_batch_norm_legit_no_training_relu_13 --------------------------
	.section	.text.triton_poi_fused__native_batch_norm_legit_no_training_relu_13,"ax",@progbits
	.align	128
        .global         triton_poi_fused__native_batch_norm_legit_no_training_relu_13
        .type           triton_poi_fused__native_batch_norm_legit_no_training_relu_13,@function
        .size           triton_poi_fused__native_batch_norm_legit_no_training_relu_13,(.L_x_1 - triton_poi_fused__native_batch_norm_legit_no_training_relu_13)
        .other          triton_poi_fused__native_batch_norm_legit_no_training_relu_13,@"STO_CUDA_ENTRY STV_DEFAULT"
triton_poi_fused__native_batch_norm_legit_no_training_relu_13:
.text.triton_poi_fused__native_batch_norm_legit_no_training_relu_13:
[----:B------:R-:W-:Y:S01]  /*0000*/  LDC R1, c[0x0][0x28] ;  /* 0x00000a00ff017b82 */ /* 0x000fe20000000800 */
[----:B------:R-:W1:Y:S07]  /*0010*/  S2R R0, SR_TID.X ;  /* 0x0000000000007919 */ /* 0x000e6e0000002100 */
[----:B------:R-:W2:Y:S01]  /*0020*/  LDC.64 R6, c[0x0][0x220] ;  /* 0x00008800ff067b82 */ /* 0x000ea20000000a00 */
[----:B------:R-:W-:Y:S01]  /*0030*/  ULDC.64 UR4, c[0x0][0x208] ;  /* 0x0000820000047ab9 */ /* 0x000fe20000000a00 */
[----:B------:R-:W3:Y:S06]  /*0040*/  S2R R3, SR_CTAID.X ;  /* 0x0000000000037919 */ /* 0x000eec0000002500 */
[----:B------:R-:W4:Y:S08]  /*0050*/  LDC.64 R4, c[0x0][0x218] ;  /* 0x00008600ff047b82 */ /* 0x000f300000000a00 */
[----:B------:R-:W5:Y:S08]  /*0060*/  LDC.64 R8, c[0x0][0x228] ;  /* 0x00008a00ff087b82 */ /* 0x000f700000000a00 */
[----:B------:R-:W5:Y:S01]  /*0070*/  LDC.64 R10, c[0x0][0x230] ;  /* 0x00008c00ff0a7b82 */ /* 0x000f620000000a00 */
[----:B-1----:R-:W-:-:S02]  /*0080*/  LOP3.LUT R0, R0, 0x7f, RZ, 0xc0, !PT ;  /* 0x0000007f00007812 */ /* 0x002fc400078ec0ff */
[----:B---3--:R-:W-:Y:S02]  /*0090*/  SHF.R.S32.HI R2, RZ, 0x18, R3 ;  /* 0x00000018ff027819 */ /* 0x008fe40000011403 */
[----:B------:R-:W-:Y:S02]  /*00a0*/  LEA R0, R3, R0, 0x7 ;  /* 0x0000000003007211 */ /* 0x000fe400078e38ff */
[----:B------:R-:W-:-:S04]  /*00b0*/  SGXT R3, R2, 0x1 ;  /* 0x000000010203781a */ /* 0x000fc80000000200 */
[----:B------:R-:W-:-:S04]  /*00c0*/  LEA.HI R3, R3, R0, RZ, 0x7 ;  /* 0x0000000003037211 */ /* 0x000fc800078f38ff */
[----:B------:R-:W-:-:S04]  /*00d0*/  LOP3.LUT R3, R3, 0xffffff80, RZ, 0xc0, !PT ;  /* 0xffffff8003037812 */ /* 0x000fc800078ec0ff */
[----:B------:R-:W-:Y:S02]  /*00e0*/  IADD3 R13, R0, -R3, RZ ;  /* 0x80000003000d7210 */ /* 0x000fe40007ffe0ff */
[----:B------:R-:W1:Y:S03]  /*00f0*/  LDC.64 R2, c[0x0][0x210] ;  /* 0x00008400ff027b82 */ /* 0x000e660000000a00 */
[----:B--2---:R-:W-:-:S06]  /*0100*/  IMAD.WIDE R6, R13, 0x4, R6 ;  /* 0x000000040d067825 */ /* 0x004fcc00078e0206 */
[----:B------:R-:W2:Y:S01]  /*0110*/  LDG.E.EL R6, desc[UR4][R6.64] ;  /* 0x0000000406067981 */ /* 0x000ea2000c2e1900 */
[----:B----4-:R-:W-:-:S04]  /*0120*/  IMAD.WIDE R4, R13, 0x4, R4 ;  /* 0x000000040d047825 */ /* 0x010fc800078e0204 */
[C---:B-----5:R-:W-:Y:S02]  /*0130*/  IMAD.WIDE R8, R13.reuse, 0x4, R8 ;  /* 0x000000040d087825 */ /* 0x060fe400078e0208 */
[----:B------:R3:W4:Y:S02]  /*0140*/  LDG.E.EL R5, desc[UR4][R4.64] ;  /* 0x0000000404057981 */ /* 0x000724000c2e1900 */
[----:B0-----:R-:W-:Y:S02]  /*0150*/  IMAD.WIDE R10, R13, 0x4, R10 ;  /* 0x000000040d0a7825 */ /* 0x001fe400078e020a */
[----:B------:R-:W5:Y:S02]  /*0160*/  LDG.E.EL R8, desc[UR4][R8.64] ;  /* 0x0000000408087981 */ /* 0x000f64000c2e1900 */
[C---:B-1----:R-:W-:Y:S02]  /*0170*/  IMAD.WIDE R2, R0.reuse, 0x4, R2 ;  /* 0x0000000400027825 */ /* 0x042fe400078e0202 */
[----:B------:R-:W5:Y:S04]  /*0180*/  LDG.E.EL R11, desc[UR4][R10.64] ;  /* 0x000000040a0b7981 */ /* 0x000f68000c2e1900 */
[----:B------:R0:W4:Y:S01]  /*0190*/  LDG.E R12, desc[UR4][R2.64] ;  /* 0x00000004020c7981 */ /* 0x000122000c1e1900 */
[----:B---3--:R-:W-:Y:S01]  /*01a0*/  HFMA2.MMA R4, -RZ, RZ, 1.625, 0 ;  /* 0x3e800000ff047435 */ /* 0x008fe200000001ff */
[----:B0-----:R-:W0:Y:S02]  /*01b0*/  LDC.64 R2, c[0x0][0x238] ;  /* 0x00008e00ff027b82 */ /* 0x001e240000000a00 */
[----:B0-----:R-:W-:-:S04]  /*01c0*/  IMAD.WIDE R2, R0, 0x4, R2 ;  /* 0x0000000400027825 */ /* 0x001fc800078e0202 */
[----:B--2---:R-:W-:-:S04]  /*01d0*/  FADD R6, R6, 9.9999997473787516356e-06 ;  /* 0x3727c5ac06067421 */ /* 0x004fc80000000000 */
[----:B------:R-:W0:Y:S02]  /*01e0*/  MUFU.SQRT R7, R6 ;  /* 0x0000000600077308 */ /* 0x000e240000002000 */
[C---:B0-----:R-:W-:Y:S02]  /*01f0*/  FSETP.GT.AND P0, PT, R7.reuse, 8.50705917302346158658e+37, PT ;  /* 0x7e8000000700780b */ /* 0x041fe40003f04000 */
[----:B------:R-:W-:-:S11]  /*0200*/  FSETP.GEU.AND P1, PT, R7, 1.175494350822287508e-38, PT ;  /* 0x008000000700780b */ /* 0x000fd60003f2e000 */
[----:B------:R-:W-:-:S04]  /*0210*/  @P0 FMUL R7, R7, 0.25 ;  /* 0x3e80000007070820 */ /* 0x000fc80000400000 */
[----:B------:R-:W-:-:S06]  /*0220*/  @!P1 FMUL R7, R7, 16777216 ;  /* 0x4b80000007079820 */ /* 0x000fcc0000400000 */
[----:B------:R-:W0:Y:S01]  /*0230*/  MUFU.RCP R7, R7 ;  /* 0x0000000700077308 */ /* 0x000e220000001000 */
[----:B------:R-:W-:Y:S01]  /*0240*/  FSEL R4, R4, 1, P0 ;  /* 0x3f80000004047808 */ /* 0x000fe20000000000 */
[----:B----4-:R-:W-:-:S04]  /*0250*/  FADD R5, R12, -R5 ;  /* 0x800000050c057221 */ /* 0x010fc80000000000 */
[----:B------:R-:W-:-:S04]  /*0260*/  @!P1 FMUL R4, R4, 16777216 ;  /* 0x4b80000004049820 */ /* 0x000fc80000400000 */
[----:B0-----:R-:W-:-:S04]  /*0270*/  FMUL R4, R7, R4 ;  /* 0x0000000407047220 */ /* 0x001fc80000400000 */
[----:B------:R-:W-:-:S04]  /*0280*/  FMUL R4, R5, R4 ;  /* 0x0000000405047220 */ /* 0x000fc80000400000 */
[----:B-----5:R-:W-:-:S05]  /*0290*/  FFMA R4, R8, R4, R11 ;  /* 0x0000000408047223 */ /* 0x020fca000000000b */
[----:B------:R-:W-:-:S04]  /*02a0*/  FSETP.GEU.AND P0, PT, R4, RZ, PT ;  /* 0x000000ff0400720b */ /* 0x000fc80003f0e000 */
[----:B------:R-:W-:-:S05]  /*02b0*/  FSEL R5, R4, RZ, P0 ;  /* 0x000000ff04057208 */ /* 0x000fca0000000000 */
[----:B------:R-:W-:Y:S01]  /*02c0*/  STG.E desc[UR4][R2.64], R5 ;  /* 0x0000000502007986 */ /* 0x000fe2000c101904 */
[----:B------:R-:W-:Y:S05]  /*02d0*/  EXIT ;  /* 0x000000000000794d */ /* 0x000fea0003800000 */
.L_x_0:
[----:B------:R-:W-:-:S00]  /*02e0*/  BRA `(.L_x_0) ;  /* 0xfffffffc00fc7947 */ /* 0x000fc0000383ffff */
[----:B------:R-:W-:-:S00]  /*02f0*/  NOP ;  /* 0x0000000000007918 */ /* 0x000fc00000000000 */
        /* <DEDUP_REMOVED lines=8> */
.L_x_1:


//--------------------- .nv.global.init           --------------------------
	.section	.nv.global.init,"aw",@progbits
.nv.global.init:
	.type		_$_str,@object
	.size		_$_str,(_$_str_$_2 - _$_str)
_$_str:
        /*0000*/ 	.byte	0x5f, 0x5f, 0x43, 0x55, 0x44, 0x41, 0x5f, 0x46, 0x54, 0x5a, 0x00
	.type		_$_str_$_2,@object
	.size		_$_str_$_2,(.L_1 - _$_str_$_2)
_$_str_$_2:
        /*000b*/ 	.byte	0x5f, 0x5f, 0x43, 0x55, 0x44, 0x41, 0x5f, 0x50, 0x52, 0x45, 0x43, 0x5f, 0x53, 0x51, 0x52, 0x54
        /*001b*/ 	.byte	0x00
.L_1:


//--------------------- .nv.constant0.triton_poi_fused__native_batch_norm_legit_no_training_relu_13 --------------------------
	.section	.nv.constant0.triton_poi_fused__native_batch_norm_legit_no_training_relu_13,"a",@progbits
	.sectionflags	@""
	.align	4
.nv.constant0.triton_poi_fused__native_batch_norm_legit_no_training_relu_13:
	.zero		580
